//
// Generated by NVIDIA NVVM Compiler
//
// Compiler Build ID: CL-36424714
// Cuda compilation tools, release 13.0, V13.0.88
// Based on NVVM 20.0.0
//

.version 9.0
.target sm_100
.address_size 64

	// .globl	dummy

.visible .entry dummy(
	.param .u64 .ptr .align 1 dummy_param_0,
	.param .u64 .ptr .align 1 dummy_param_1
)
{
	.reg .pred 	%p<2>;
	.reg .b16 	%rs<33>;
	.reg .b32 	%r<5>;
	.reg .b64 	%rd<13>;

	ld.param.u64 	%rd7, [dummy_param_0];
	ld.param.u64 	%rd8, [dummy_param_1];
	cvta.to.global.u64 	%rd9, %rd8;
	cvta.to.global.u64 	%rd10, %rd7;
	add.s64 	%rd12, %rd10, 15;
	add.s64 	%rd11, %rd9, 15;
	mov.b32 	%r4, 0;
$L__BB0_1:
	ld.global.u8 	%rs1, [%rd12+-15];
	st.global.u8 	[%rd11+-15], %rs1;
	ld.global.u8 	%rs2, [%rd12+-14];
	st.global.u8 	[%rd11+-14], %rs2;
	ld.global.u8 	%rs3, [%rd12+-13];
	st.global.u8 	[%rd11+-13], %rs3;
	ld.global.u8 	%rs4, [%rd12+-12];
	st.global.u8 	[%rd11+-12], %rs4;
	ld.global.u8 	%rs5, [%rd12+-11];
	st.global.u8 	[%rd11+-11], %rs5;
	ld.global.u8 	%rs6, [%rd12+-10];
	st.global.u8 	[%rd11+-10], %rs6;
	ld.global.u8 	%rs7, [%rd12+-9];
	st.global.u8 	[%rd11+-9], %rs7;
	ld.global.u8 	%rs8, [%rd12+-8];
	st.global.u8 	[%rd11+-8], %rs8;
	ld.global.u8 	%rs9, [%rd12+-7];
	st.global.u8 	[%rd11+-7], %rs9;
	ld.global.u8 	%rs10, [%rd12+-6];
	st.global.u8 	[%rd11+-6], %rs10;
	ld.global.u8 	%rs11, [%rd12+-5];
	st.global.u8 	[%rd11+-5], %rs11;
	ld.global.u8 	%rs12, [%rd12+-4];
	st.global.u8 	[%rd11+-4], %rs12;
	ld.global.u8 	%rs13, [%rd12+-3];
	st.global.u8 	[%rd11+-3], %rs13;
	ld.global.u8 	%rs14, [%rd12+-2];
	st.global.u8 	[%rd11+-2], %rs14;
	ld.global.u8 	%rs15, [%rd12+-1];
	st.global.u8 	[%rd11+-1], %rs15;
	ld.global.u8 	%rs16, [%rd12];
	st.global.u8 	[%rd11], %rs16;
	ld.global.u8 	%rs17, [%rd12+1];
	st.global.u8 	[%rd11+1], %rs17;
	ld.global.u8 	%rs18, [%rd12+2];
	st.global.u8 	[%rd11+2], %rs18;
	ld.global.u8 	%rs19, [%rd12+3];
	st.global.u8 	[%rd11+3], %rs19;
	ld.global.u8 	%rs20, [%rd12+4];
	st.global.u8 	[%rd11+4], %rs20;
	ld.global.u8 	%rs21, [%rd12+5];
	st.global.u8 	[%rd11+5], %rs21;
	ld.global.u8 	%rs22, [%rd12+6];
	st.global.u8 	[%rd11+6], %rs22;
	ld.global.u8 	%rs23, [%rd12+7];
	st.global.u8 	[%rd11+7], %rs23;
	ld.global.u8 	%rs24, [%rd12+8];
	st.global.u8 	[%rd11+8], %rs24;
	ld.global.u8 	%rs25, [%rd12+9];
	st.global.u8 	[%rd11+9], %rs25;
	ld.global.u8 	%rs26, [%rd12+10];
	st.global.u8 	[%rd11+10], %rs26;
	ld.global.u8 	%rs27, [%rd12+11];
	st.global.u8 	[%rd11+11], %rs27;
	ld.global.u8 	%rs28, [%rd12+12];
	st.global.u8 	[%rd11+12], %rs28;
	ld.global.u8 	%rs29, [%rd12+13];
	st.global.u8 	[%rd11+13], %rs29;
	ld.global.u8 	%rs30, [%rd12+14];
	st.global.u8 	[%rd11+14], %rs30;
	ld.global.u8 	%rs31, [%rd12+15];
	st.global.u8 	[%rd11+15], %rs31;
	ld.global.u8 	%rs32, [%rd12+16];
	st.global.u8 	[%rd11+16], %rs32;
	add.s32 	%r4, %r4, 32;
	add.s64 	%rd12, %rd12, 32;
	add.s64 	%rd11, %rd11, 32;
	setp.ne.s32 	%p1, %r4, 1024;
	@%p1 bra 	$L__BB0_1;
	ret;

}


// ===== COMPILED SASS (sm_100) =====

	.target	sm_100

	.elftype	@"ET_EXEC"


//--------------------- .note.nv.tkinfo           --------------------------
	.section	.note.nv.tkinfo,"",@"SHT_NOTE"
	.sectionflags	@"SHF_NOTE_NV_TKINFO"
	.tkinfo
        /*0018*/ 	.word	0x00000002
        /*0030*/ 	.string	""
        /*0030*/ 	.string	"ptxas"
        /*0030*/ 	.string	"Cuda compilation tools, release 13.0, V13.0.88"
        /*0030*/ 	.string	"Build cuda_13.0.r13.0/compiler.36424714_0"
        /*0030*/ 	.string	"-arch sm_100 -m 64 "



//--------------------- .note.nv.cuinfo           --------------------------
	.section	.note.nv.cuinfo,"",@"SHT_NOTE"
	.sectionflags	@"SHF_NOTE_NV_CUINFO"
        /*0018*/ 	.short	0x0002
        /*001a*/ 	.short	0x0064
        /*001c*/ 	.short	0x0082
	.zero		2


//--------------------- .nv.info                  --------------------------
	.section	.nv.info,"",@"SHT_CUDA_INFO"
	.align	4


	//----- nvinfo : EIATTR_REGCOUNT
	.align		4
        /*0000*/ 	.byte	0x04, 0x2f
        /*0002*/ 	.short	(.L_1 - .L_0)
	.align		4
.L_0:
        /*0004*/ 	.word	index@(dummy)
        /*0008*/ 	.word	0x00000014


	//----- nvinfo : EIATTR_FRAME_SIZE
	.align		4
.L_1:
        /*000c*/ 	.byte	0x04, 0x11
        /*000e*/ 	.short	(.L_3 - .L_2)
	.align		4
.L_2:
        /*0010*/ 	.word	index@(dummy)
        /*0014*/ 	.word	0x00000000


	//----- nvinfo : EIATTR_MIN_STACK_SIZE
	.align		4
.L_3:
        /*0018*/ 	.byte	0x04, 0x12
        /*001a*/ 	.short	(.L_5 - .L_4)
	.align		4
.L_4:
        /*001c*/ 	.word	index@(dummy)
        /*0020*/ 	.word	0x00000000
.L_5:


//--------------------- .nv.compat                --------------------------
	.section	.nv.compat,"",@"SHT_CUDA_COMPAT_INFO"
	.align	4
        /*0000*/ 	.byte	0x02, 0x09, 0x00, 0x00, 0x02, 0x02, 0x01, 0x00, 0x02, 0x05, 0x05, 0x00, 0x03, 0x07, 0x01, 0x01
        /*0010*/ 	.byte	0x02, 0x03, 0x00, 0x00, 0x02, 0x06, 0x01, 0x00, 0x04, 0x0b, 0x08, 0x00, 0x09, 0x00, 0x00, 0x00
        /*0020*/ 	.byte	0x00, 0x00, 0x00, 0x00


//--------------------- .nv.info.dummy            --------------------------
	.section	.nv.info.dummy,"",@"SHT_CUDA_INFO"
	.sectionflags	@""
	.align	4


	//----- nvinfo : EIATTR_CUDA_API_VERSION
	.align		4
        /*0000*/ 	.byte	0x04, 0x37
        /*0002*/ 	.short	(.L_7 - .L_6)
.L_6:
        /*0004*/ 	.word	0x00000082


	//----- nvinfo : EIATTR_KPARAM_INFO
	.align		4
.L_7:
        /*0008*/ 	.byte	0x04, 0x17
        /*000a*/ 	.short	(.L_9 - .L_8)
.L_8:
        /*000c*/ 	.word	0x00000000
        /*0010*/ 	.short	0x0001
        /*0012*/ 	.short	0x0008
        /*0014*/ 	.byte	0x00, 0xf5, 0x21, 0x00


	//----- nvinfo : EIATTR_KPARAM_INFO
	.align		4
.L_9:
        /*0018*/ 	.byte	0x04, 0x17
        /*001a*/ 	.short	(.L_11 - .L_10)
.L_10:
        /*001c*/ 	.word	0x00000000
        /*0020*/ 	.short	0x0000
        /*0022*/ 	.short	0x0000
        /*0024*/ 	.byte	0x00, 0xf5, 0x21, 0x00


	//----- nvinfo : EIATTR_SPARSE_MMA_MASK
	.align		4
.L_11:
        /*0028*/ 	.byte	0x03, 0x50
        /*002a*/ 	.short	0x0000


	//----- nvinfo : EIATTR_MAXREG_COUNT
	.align		4
        /*002c*/ 	.byte	0x03, 0x1b
        /*002e*/ 	.short	0x00ff


	//----- nvinfo : EIATTR_MERCURY_ISA_VERSION
	.align		4
        /*0030*/ 	.byte	0x03, 0x5f
        /*0032*/ 	.short	0x0101


	//----- nvinfo : EIATTR_VRC_CTA_INIT_COUNT
	.align		4
        /*0034*/ 	.byte	0x02, 0x4a
	.zero		1
	.zero		1


	//----- nvinfo : EIATTR_EXIT_INSTR_OFFSETS
	.align		4
        /*0038*/ 	.byte	0x04, 0x1c
        /*003a*/ 	.short	(.L_13 - .L_12)


	//   ....[0]....
.L_12:
        /*003c*/ 	.word	0x00000570


	//----- nvinfo : EIATTR_CBANK_PARAM_SIZE
	.align		4
.L_13:
        /*0040*/ 	.byte	0x03, 0x19
        /*0042*/ 	.short	0x0010


	//----- nvinfo : EIATTR_PARAM_CBANK
	.align		4
        /*0044*/ 	.byte	0x04, 0x0a
        /*0046*/ 	.short	(.L_15 - .L_14)
	.align		4
.L_14:
        /*0048*/ 	.word	index@(.nv.constant0.dummy)
        /*004c*/ 	.short	0x0380
        /*004e*/ 	.short	0x0010


	//----- nvinfo : EIATTR_SW_WAR
	.align		4
.L_15:
        /*0050*/ 	.byte	0x04, 0x36
        /*0052*/ 	.short	(.L_17 - .L_16)
.L_16:
        /*0054*/ 	.word	0x00000008
.L_17:


//--------------------- .nv.callgraph             --------------------------
	.section	.nv.callgraph,"",@"SHT_CUDA_CALLGRAPH"
	.align	4
	.sectionentsize	8
	.align		4
        /*0000*/ 	.word	0x00000000
	.align		4
        /*0004*/ 	.word	0xffffffff
	.align		4
        /*0008*/ 	.word	0x00000000
	.align		4
        /*000c*/ 	.word	0xfffffffe
	.align		4
        /*0010*/ 	.word	0x00000000
	.align		4
        /*0014*/ 	.word	0xfffffffd
	.align		4
        /*0018*/ 	.word	0x00000000
	.align		4
        /*001c*/ 	.word	0xfffffffc


//--------------------- .text.dummy               --------------------------
	.section	.text.dummy,"ax",@progbits
	.align	128
        .global         dummy
        .type           dummy,@function
        .size           dummy,(.L_x_2 - dummy)
        .other          dummy,@"STO_CUDA_ENTRY STV_DEFAULT"
dummy:
.text.dummy:
[----:B------:R-:W-:Y:S01]  /*0000*/  LDC R1, c[0x0][0x37c] ;  /* 0x0000df00ff017b82 */ /* 0x000fe20000000800 */
[----:B------:R-:W0:Y:S01]  /*0010*/  LDCU.128 UR8, c[0x0][0x380] ;  /* 0x00007000ff0877ac */ /* 0x000e220008000c00 */
[----:B------:R-:W1:Y:S01]  /*0020*/  LDCU.64 UR12, c[0x0][0x358] ;  /* 0x00006b00ff0c77ac */ /* 0x000e620008000a00 */
[----:B0-----:R-:W-:Y:S02]  /*0030*/  UIADD3 UR6, UP0, UPT, UR8, 0xf, URZ ;  /* 0x0000000f08067890 */ /* 0x001fe4000ff1e0ff */
[----:B------:R-:W-:Y:S02]  /*0040*/  UIADD3 UR4, UP1, UPT, UR10, 0xf, URZ ;  /* 0x0000000f0a047890 */ /* 0x000fe4000ff3e0ff */
[----:B------:R-:W-:Y:S02]  /*0050*/  UIADD3.X UR7, UPT, UPT, URZ, UR9, URZ, UP0, !UPT ;  /* 0x00000009ff077290 */ /* 0x000fe400087fe4ff */
[----:B------:R-:W-:Y:S01]  /*0060*/  UIADD3.X UR5, UPT, UPT, URZ, UR11, URZ, UP1, !UPT ;  /* 0x0000000bff057290 */ /* 0x000fe20008ffe4ff */
[----:B------:R-:W-:-:S02]  /*0070*/  IMAD.U32 R6, RZ, RZ, UR6 ;  /* 0x00000006ff067e24 */ /* 0x000fc4000f8e00ff */
[----:B------:R-:W-:Y:S01]  /*0080*/  IMAD.U32 R0, RZ, RZ, UR4 ;  /* 0x00000004ff007e24 */ /* 0x000fe2000f8e00ff */
[----:B------:R-:W-:Y:S01]  /*0090*/  MOV R13, UR7 ;  /* 0x00000007000d7c02 */ /* 0x000fe20008000f00 */
[----:B------:R-:W-:Y:S01]  /*00a0*/  UMOV UR4, URZ ;  /* 0x000000ff00047c82 */ /* 0x000fe20008000000 */
[----:B-1----:R-:W-:-:S07]  /*00b0*/  IMAD.U32 R11, RZ, RZ, UR5 ;  /* 0x00000005ff0b7e24 */ /* 0x002fce000f8e00ff */
.L_x_0:
[----:B------:R-:W-:Y:S01]  /*00c0*/  MOV R4, R6 ;  /* 0x0000000600047202 */ /* 0x000fe20000000f00 */
[----:B------:R-:W-:-:S05]  /*00d0*/  IMAD.MOV.U32 R5, RZ, RZ, R13 ;  /* 0x000000ffff057224 */ /* 0x000fca00078e000d */
[----:B----4-:R-:W2:Y:S01]  /*00e0*/  LDG.E.U8 R7, desc[UR12][R4.64+-0xf] ;  /* 0xfffff10c04077981 */ /* 0x010ea2000c1e1100 */
[----:B------:R-:W-:Y:S01]  /*00f0*/  MOV R2, R0 ;  /* 0x0000000000027202 */ /* 0x000fe20000000f00 */
[----:B------:R-:W-:-:S05]  /*0100*/  IMAD.MOV.U32 R3, RZ, RZ, R11 ;  /* 0x000000ffff037224 */ /* 0x000fca00078e000b */
[----:B--2---:R0:W-:Y:S04]  /*0110*/  STG.E.U8 desc[UR12][R2.64+-0xf], R7 ;  /* 0xfffff10702007986 */ /* 0x0041e8000c10110c */
[----:B------:R-:W2:Y:S04]  /*0120*/  LDG.E.U8 R9, desc[UR12][R4.64+-0xe] ;  /* 0xfffff20c04097981 */ /* 0x000ea8000c1e1100 */
[----:B--2---:R1:W-:Y:S04]  /*0130*/  STG.E.U8 desc[UR12][R2.64+-0xe], R9 ;  /* 0xfffff20902007986 */ /* 0x0043e8000c10110c */
[----:B------:R-:W2:Y:S04]  /*0140*/  LDG.E.U8 R11, desc[UR12][R4.64+-0xd] ;  /* 0xfffff30c040b7981 */ /* 0x000ea8000c1e1100 */
[----:B--2---:R2:W-:Y:S04]  /*0150*/  STG.E.U8 desc[UR12][R2.64+-0xd], R11 ;  /* 0xfffff30b02007986 */ /* 0x0045e8000c10110c */
[----:B------:R-:W3:Y:S04]  /*0160*/  LDG.E.U8 R13, desc[UR12][R4.64+-0xc] ;  /* 0xfffff40c040d7981 */ /* 0x000ee8000c1e1100 */
[----:B---3--:R3:W-:Y:S04]  /*0170*/  STG.E.U8 desc[UR12][R2.64+-0xc], R13 ;  /* 0xfffff40d02007986 */ /* 0x0087e8000c10110c */
[----:B------:R-:W4:Y:S04]  /*0180*/  LDG.E.U8 R15, desc[UR12][R4.64+-0xb] ;  /* 0xfffff50c040f7981 */ /* 0x000f28000c1e1100 */
[----:B----4-:R4:W-:Y:S04]  /*0190*/  STG.E.U8 desc[UR12][R2.64+-0xb], R15 ;  /* 0xfffff50f02007986 */ /* 0x0109e8000c10110c */
[----:B------:R-:W5:Y:S04]  /*01a0*/  LDG.E.U8 R17, desc[UR12][R4.64+-0xa] ;  /* 0xfffff60c04117981 */ /* 0x000f68000c1e1100 */
[----:B-----5:R5:W-:Y:S04]  /*01b0*/  STG.E.U8 desc[UR12][R2.64+-0xa], R17 ;  /* 0xfffff61102007986 */ /* 0x020be8000c10110c */
[----:B0-----:R-:W2:Y:S04]  /*01c0*/  LDG.E.U8 R7, desc[UR12][R4.64+-0x9] ;  /* 0xfffff70c04077981 */ /* 0x001ea8000c1e1100 */
[----:B--2---:R0:W-:Y:S04]  /*01d0*/  STG.E.U8 desc[UR12][R2.64+-0x9], R7 ;  /* 0xfffff70702007986 */ /* 0x0041e8000c10110c */
[----:B-1----:R-:W2:Y:S04]  /*01e0*/  LDG.E.U8 R9, desc[UR12][R4.64+-0x8] ;  /* 0xfffff80c04097981 */ /* 0x002ea8000c1e1100 */
[----:B--2---:R1:W-:Y:S04]  /*01f0*/  STG.E.U8 desc[UR12][R2.64+-0x8], R9 ;  /* 0xfffff80902007986 */ /* 0x0043e8000c10110c */
[----:B------:R-:W2:Y:S04]  /*0200*/  LDG.E.U8 R11, desc[UR12][R4.64+-0x7] ;  /* 0xfffff90c040b7981 */ /* 0x000ea8000c1e1100 */
[----:B--2---:R2:W-:Y:S04]  /*0210*/  STG.E.U8 desc[UR12][R2.64+-0x7], R11 ;  /* 0xfffff90b02007986 */ /* 0x0045e8000c10110c */
[----:B---3--:R-:W3:Y:S04]  /*0220*/  LDG.E.U8 R13, desc[UR12][R4.64+-0x6] ;  /* 0xfffffa0c040d7981 */ /* 0x008ee8000c1e1100 */
[----:B---3--:R3:W-:Y:S04]  /*0230*/  STG.E.U8 desc[UR12][R2.64+-0x6], R13 ;  /* 0xfffffa0d02007986 */ /* 0x0087e8000c10110c */
[----:B----4-:R-:W4:Y:S04]  /*0240*/  LDG.E.U8 R15, desc[UR12][R4.64+-0x5] ;  /* 0xfffffb0c040f7981 */ /* 0x010f28000c1e1100 */
[----:B----4-:R4:W-:Y:S04]  /*0250*/  STG.E.U8 desc[UR12][R2.64+-0x5], R15 ;  /* 0xfffffb0f02007986 */ /* 0x0109e8000c10110c */
[----:B-----5:R-:W5:Y:S04]  /*0260*/  LDG.E.U8 R17, desc[UR12][R4.64+-0x4] ;  /* 0xfffffc0c04117981 */ /* 0x020f68000c1e1100 */
        /* <DEDUP_REMOVED lines=37> */
[----:B0-----:R-:W5:Y:S04]  /*04c0*/  LDG.E.U8 R7, desc[UR12][R4.64+0xf] ;  /* 0x00000f0c04077981 */ /* 0x001f68000c1e1100 */
[----:B-----5:R4:W-:Y:S04]  /*04d0*/  STG.E.U8 desc[UR12][R2.64+0xf], R7 ;  /* 0x00000f0702007986 */ /* 0x0209e8000c10110c */
[----:B-1----:R-:W5:Y:S01]  /*04e0*/  LDG.E.U8 R9, desc[UR12][R4.64+0x10] ;  /* 0x0000100c04097981 */ /* 0x002f62000c1e1100 */
[----:B------:R-:W-:Y:S01]  /*04f0*/  UIADD3 UR4, UPT, UPT, UR4, 0x20, URZ ;  /* 0x0000002004047890 */ /* 0x000fe2000fffe0ff */
[----:B------:R-:W-:-:S02]  /*0500*/  IADD3 R0, P1, PT, R2, 0x20, RZ ;  /* 0x0000002002007810 */ /* 0x000fc40007f3e0ff */
[----:B------:R-:W-:Y:S01]  /*0510*/  IADD3 R6, P0, PT, R4, 0x20, RZ ;  /* 0x0000002004067810 */ /* 0x000fe20007f1e0ff */
[----:B------:R-:W-:Y:S02]  /*0520*/  UISETP.NE.AND UP0, UPT, UR4, 0x400, UPT ;  /* 0x000004000400788c */ /* 0x000fe4000bf05270 */
[----:B--2---:R-:W-:Y:S01]  /*0530*/  IMAD.X R11, RZ, RZ, R3, P1 ;  /* 0x000000ffff0b7224 */ /* 0x004fe200008e0603 */
[----:B---3--:R-:W-:Y:S01]  /*0540*/  IADD3.X R13, PT, PT, RZ, R5, RZ, P0, !PT ;  /* 0x00000005ff0d7210 */ /* 0x008fe200007fe4ff */
[----:B-----5:R4:W-:Y:S05]  /*0550*/  STG.E.U8 desc[UR12][R2.64+0x10], R9 ;  /* 0x0000100902007986 */ /* 0x0209ea000c10110c */
[----:B------:R-:W-:Y:S05]  /*0560*/  BRA.U UP0, `(.L_x_0) ;  /* 0xfffffff900d47547 */ /* 0x000fea000b83ffff */
[----:B------:R-:W-:Y:S05]  /*0570*/  EXIT ;  /* 0x000000000000794d */ /* 0x000fea0003800000 */
.L_x_1:
[----:B------:R-:W-:-:S00]  /*0580*/  BRA `(.L_x_1) ;  /* 0xfffffffc00fc7947 */ /* 0x000fc0000383ffff */
[----:B------:R-:W-:-:S00]  /*0590*/  NOP ;  /* 0x0000000000007918 */ /* 0x000fc00000000000 */
        /* <DEDUP_REMOVED lines=14> */
.L_x_2:


//--------------------- .nv.shared.reserved.0     --------------------------
	.section	.nv.shared.reserved.0,"aw",@nobits
	.weak		__nv_reservedSMEM_offset_0_alias
	.size		__nv_reservedSMEM_offset_0_alias, 0, 64
	.other		__nv_reservedSMEM_offset_0_alias,@"STO_CUDA_RESERVED_SHARED STV_DEFAULT"
__nv_reservedSMEM_offset_0_alias:
	.zero		0
	.zero		64


//--------------------- .nv.constant0.dummy       --------------------------
	.section	.nv.constant0.dummy,"a",@progbits
	.sectionflags	@""
	.align	4
.nv.constant0.dummy:
	.zero		912


//--------------------- SYMBOLS --------------------------

	.type		.nv.reservedSmem.offset0,@object
	.size		.nv.reservedSmem.offset0,0x4
